//
// Generated by NVIDIA NVVM Compiler
//
// Compiler Build ID: CL-36424714
// Cuda compilation tools, release 13.0, V13.0.88
// Based on NVVM 20.0.0
//

.version 9.0
.target sm_100
.address_size 64

	// .globl	_Z16matrixMultKernelPfS_S_i

.visible .entry _Z16matrixMultKernelPfS_S_i(
	.param .u64 .ptr .align 1 _Z16matrixMultKernelPfS_S_i_param_0,
	.param .u64 .ptr .align 1 _Z16matrixMultKernelPfS_S_i_param_1,
	.param .u64 .ptr .align 1 _Z16matrixMultKernelPfS_S_i_param_2,
	.param .u32 _Z16matrixMultKernelPfS_S_i_param_3
)
{
	.reg .pred 	%p<10>;
	.reg .b32 	%r<40>;
	.reg .b32 	%f<67>;
	.reg .b64 	%rd<67>;

	ld.param.u64 	%rd14, [_Z16matrixMultKernelPfS_S_i_param_0];
	ld.param.u64 	%rd15, [_Z16matrixMultKernelPfS_S_i_param_1];
	ld.param.u32 	%r18, [_Z16matrixMultKernelPfS_S_i_param_3];
	cvta.to.global.u64 	%rd1, %rd15;
	cvta.to.global.u64 	%rd2, %rd14;
	mov.u32 	%r19, %ctaid.y;
	mov.u32 	%r20, %ntid.y;
	mov.u32 	%r21, %tid.y;
	mad.lo.s32 	%r1, %r19, %r20, %r21;
	mov.u32 	%r22, %ctaid.x;
	mov.u32 	%r23, %ntid.x;
	mov.u32 	%r24, %tid.x;
	mad.lo.s32 	%r2, %r22, %r23, %r24;
	max.s32 	%r25, %r1, %r2;
	setp.ge.s32 	%p1, %r25, %r18;
	@%p1 bra 	$L__BB0_13;
	mul.lo.s32 	%r3, %r18, %r1;
	and.b32  	%r4, %r18, 7;
	setp.lt.u32 	%p2, %r18, 8;
	mov.f32 	%f66, 0f00000000;
	mov.b32 	%r38, 0;
	@%p2 bra 	$L__BB0_4;
	and.b32  	%r38, %r18, 2147483640;
	neg.s32 	%r36, %r38;
	mul.wide.s32 	%rd16, %r18, 4;
	add.s64 	%rd3, %rd1, %rd16;
	shl.b32 	%r7, %r18, 3;
	mul.wide.s32 	%rd17, %r18, 8;
	add.s64 	%rd4, %rd1, %rd17;
	mul.wide.s32 	%rd18, %r18, 12;
	add.s64 	%rd5, %rd1, %rd18;
	mul.wide.s32 	%rd19, %r18, 16;
	add.s64 	%rd6, %rd1, %rd19;
	mul.wide.s32 	%rd20, %r18, 20;
	add.s64 	%rd7, %rd1, %rd20;
	mul.wide.s32 	%rd21, %r18, 24;
	add.s64 	%rd8, %rd1, %rd21;
	mul.wide.s32 	%rd22, %r18, 28;
	add.s64 	%rd9, %rd1, %rd22;
	mul.wide.u32 	%rd23, %r3, 4;
	add.s64 	%rd24, %rd23, %rd2;
	add.s64 	%rd66, %rd24, 16;
	mov.f32 	%f66, 0f00000000;
	mov.u32 	%r35, %r2;
$L__BB0_3:
	.pragma "nounroll";
	mul.wide.s32 	%rd25, %r35, 4;
	add.s64 	%rd26, %rd3, %rd25;
	add.s64 	%rd27, %rd4, %rd25;
	add.s64 	%rd28, %rd5, %rd25;
	add.s64 	%rd29, %rd6, %rd25;
	add.s64 	%rd30, %rd7, %rd25;
	add.s64 	%rd31, %rd8, %rd25;
	add.s64 	%rd32, %rd9, %rd25;
	add.s64 	%rd33, %rd1, %rd25;
	ld.global.f32 	%f16, [%rd66+-16];
	ld.global.f32 	%f17, [%rd33];
	fma.rn.f32 	%f18, %f16, %f17, %f66;
	ld.global.f32 	%f19, [%rd66+-12];
	ld.global.f32 	%f20, [%rd26];
	fma.rn.f32 	%f21, %f19, %f20, %f18;
	ld.global.f32 	%f22, [%rd66+-8];
	ld.global.f32 	%f23, [%rd27];
	fma.rn.f32 	%f24, %f22, %f23, %f21;
	ld.global.f32 	%f25, [%rd66+-4];
	ld.global.f32 	%f26, [%rd28];
	fma.rn.f32 	%f27, %f25, %f26, %f24;
	ld.global.f32 	%f28, [%rd66];
	ld.global.f32 	%f29, [%rd29];
	fma.rn.f32 	%f30, %f28, %f29, %f27;
	ld.global.f32 	%f31, [%rd66+4];
	ld.global.f32 	%f32, [%rd30];
	fma.rn.f32 	%f33, %f31, %f32, %f30;
	ld.global.f32 	%f34, [%rd66+8];
	ld.global.f32 	%f35, [%rd31];
	fma.rn.f32 	%f36, %f34, %f35, %f33;
	ld.global.f32 	%f37, [%rd66+12];
	ld.global.f32 	%f38, [%rd32];
	fma.rn.f32 	%f66, %f37, %f38, %f36;
	add.s32 	%r36, %r36, 8;
	add.s32 	%r35, %r35, %r7;
	add.s64 	%rd66, %rd66, 32;
	setp.ne.s32 	%p3, %r36, 0;
	@%p3 bra 	$L__BB0_3;
$L__BB0_4:
	setp.eq.s32 	%p4, %r4, 0;
	@%p4 bra 	$L__BB0_12;
	and.b32  	%r13, %r18, 3;
	setp.lt.u32 	%p5, %r4, 4;
	@%p5 bra 	$L__BB0_7;
	add.s32 	%r27, %r38, %r3;
	mul.wide.u32 	%rd34, %r27, 4;
	add.s64 	%rd35, %rd2, %rd34;
	ld.global.f32 	%f40, [%rd35];
	mad.lo.s32 	%r28, %r38, %r18, %r2;
	mul.wide.s32 	%rd36, %r28, 4;
	add.s64 	%rd37, %rd1, %rd36;
	ld.global.f32 	%f41, [%rd37];
	fma.rn.f32 	%f42, %f40, %f41, %f66;
	cvt.u64.u32 	%rd38, %r3;
	cvt.u64.u32 	%rd39, %r38;
	add.s64 	%rd40, %rd39, %rd38;
	shl.b64 	%rd41, %rd40, 2;
	add.s64 	%rd42, %rd2, %rd41;
	ld.global.f32 	%f43, [%rd42+4];
	mul.wide.s32 	%rd43, %r18, 4;
	add.s64 	%rd44, %rd37, %rd43;
	ld.global.f32 	%f44, [%rd44];
	fma.rn.f32 	%f45, %f43, %f44, %f42;
	ld.global.f32 	%f46, [%rd42+8];
	add.s64 	%rd45, %rd44, %rd43;
	ld.global.f32 	%f47, [%rd45];
	fma.rn.f32 	%f48, %f46, %f47, %f45;
	ld.global.f32 	%f49, [%rd42+12];
	add.s64 	%rd46, %rd45, %rd43;
	ld.global.f32 	%f50, [%rd46];
	fma.rn.f32 	%f66, %f49, %f50, %f48;
	add.s32 	%r38, %r38, 4;
$L__BB0_7:
	setp.eq.s32 	%p6, %r13, 0;
	@%p6 bra 	$L__BB0_12;
	setp.eq.s32 	%p7, %r13, 1;
	@%p7 bra 	$L__BB0_10;
	add.s32 	%r29, %r38, %r3;
	mul.wide.u32 	%rd47, %r29, 4;
	add.s64 	%rd48, %rd2, %rd47;
	ld.global.f32 	%f52, [%rd48];
	mad.lo.s32 	%r30, %r38, %r18, %r2;
	mul.wide.s32 	%rd49, %r30, 4;
	add.s64 	%rd50, %rd1, %rd49;
	ld.global.f32 	%f53, [%rd50];
	fma.rn.f32 	%f54, %f52, %f53, %f66;
	cvt.u64.u32 	%rd51, %r3;
	cvt.u64.u32 	%rd52, %r38;
	add.s64 	%rd53, %rd52, %rd51;
	shl.b64 	%rd54, %rd53, 2;
	add.s64 	%rd55, %rd2, %rd54;
	ld.global.f32 	%f55, [%rd55+4];
	mul.wide.s32 	%rd56, %r18, 4;
	add.s64 	%rd57, %rd50, %rd56;
	ld.global.f32 	%f56, [%rd57];
	fma.rn.f32 	%f66, %f55, %f56, %f54;
	add.s32 	%r38, %r38, 2;
$L__BB0_10:
	and.b32  	%r31, %r18, 1;
	setp.eq.b32 	%p8, %r31, 1;
	not.pred 	%p9, %p8;
	@%p9 bra 	$L__BB0_12;
	add.s32 	%r32, %r38, %r3;
	mul.wide.u32 	%rd58, %r32, 4;
	add.s64 	%rd59, %rd2, %rd58;
	ld.global.f32 	%f57, [%rd59];
	mad.lo.s32 	%r33, %r38, %r18, %r2;
	mul.wide.s32 	%rd60, %r33, 4;
	add.s64 	%rd61, %rd1, %rd60;
	ld.global.f32 	%f58, [%rd61];
	fma.rn.f32 	%f66, %f57, %f58, %f66;
$L__BB0_12:
	ld.param.u64 	%rd65, [_Z16matrixMultKernelPfS_S_i_param_2];
	add.s32 	%r34, %r3, %r2;
	cvta.to.global.u64 	%rd62, %rd65;
	mul.wide.s32 	%rd63, %r34, 4;
	add.s64 	%rd64, %rd62, %rd63;
	st.global.f32 	[%rd64], %f66;
$L__BB0_13:
	ret;

}


// ===== COMPILED SASS (sm_100) =====

	.target	sm_100

	.elftype	@"ET_EXEC"


//--------------------- .note.nv.tkinfo           --------------------------
	.section	.note.nv.tkinfo,"",@"SHT_NOTE"
	.sectionflags	@"SHF_NOTE_NV_TKINFO"
	.tkinfo
        /*0018*/ 	.word	0x00000002
        /*0030*/ 	.string	""
        /*0030*/ 	.string	"ptxas"
        /*0030*/ 	.string	"Cuda compilation tools, release 13.0, V13.0.88"
        /*0030*/ 	.string	"Build cuda_13.0.r13.0/compiler.36424714_0"
        /*0030*/ 	.string	"-arch sm_100 -m 64 "



//--------------------- .note.nv.cuinfo           --------------------------
	.section	.note.nv.cuinfo,"",@"SHT_NOTE"
	.sectionflags	@"SHF_NOTE_NV_CUINFO"
        /*0018*/ 	.short	0x0002
        /*001a*/ 	.short	0x0064
        /*001c*/ 	.short	0x0082
	.zero		2


//--------------------- .nv.info                  --------------------------
	.section	.nv.info,"",@"SHT_CUDA_INFO"
	.align	4


	//----- nvinfo : EIATTR_REGCOUNT
	.align		4
        /*0000*/ 	.byte	0x04, 0x2f
        /*0002*/ 	.short	(.L_1 - .L_0)
	.align		4
.L_0:
        /*0004*/ 	.word	index@(_Z16matrixMultKernelPfS_S_i)
        /*0008*/ 	.word	0x0000001e


	//----- nvinfo : EIATTR_FRAME_SIZE
	.align		4
.L_1:
        /*000c*/ 	.byte	0x04, 0x11
        /*000e*/ 	.short	(.L_3 - .L_2)
	.align		4
.L_2:
        /*0010*/ 	.word	index@(_Z16matrixMultKernelPfS_S_i)
        /*0014*/ 	.word	0x00000000


	//----- nvinfo : EIATTR_MIN_STACK_SIZE
	.align		4
.L_3:
        /*0018*/ 	.byte	0x04, 0x12
        /*001a*/ 	.short	(.L_5 - .L_4)
	.align		4
.L_4:
        /*001c*/ 	.word	index@(_Z16matrixMultKernelPfS_S_i)
        /*0020*/ 	.word	0x00000000
.L_5:


//--------------------- .nv.compat                --------------------------
	.section	.nv.compat,"",@"SHT_CUDA_COMPAT_INFO"
	.align	4
        /*0000*/ 	.byte	0x02, 0x09, 0x00, 0x00, 0x02, 0x02, 0x01, 0x00, 0x02, 0x05, 0x05, 0x00, 0x03, 0x07, 0x01, 0x01
        /*0010*/ 	.byte	0x02, 0x03, 0x00, 0x00, 0x02, 0x06, 0x01, 0x00, 0x04, 0x0b, 0x08, 0x00, 0x09, 0x00, 0x00, 0x00
        /*0020*/ 	.byte	0x00, 0x00, 0x00, 0x00


//--------------------- .nv.info._Z16matrixMultKernelPfS_S_i --------------------------
	.section	.nv.info._Z16matrixMultKernelPfS_S_i,"",@"SHT_CUDA_INFO"
	.sectionflags	@""
	.align	4


	//----- nvinfo : EIATTR_CUDA_API_VERSION
	.align		4
        /*0000*/ 	.byte	0x04, 0x37
        /*0002*/ 	.short	(.L_7 - .L_6)
.L_6:
        /*0004*/ 	.word	0x00000082


	//----- nvinfo : EIATTR_KPARAM_INFO
	.align		4
.L_7:
        /*0008*/ 	.byte	0x04, 0x17
        /*000a*/ 	.short	(.L_9 - .L_8)
.L_8:
        /*000c*/ 	.word	0x00000000
        /*0010*/ 	.short	0x0003
        /*0012*/ 	.short	0x0018
        /*0014*/ 	.byte	0x00, 0xf0, 0x11, 0x00


	//----- nvinfo : EIATTR_KPARAM_INFO
	.align		4
.L_9:
        /*0018*/ 	.byte	0x04, 0x17
        /*001a*/ 	.short	(.L_11 - .L_10)
.L_10:
        /*001c*/ 	.word	0x00000000
        /*0020*/ 	.short	0x0002
        /*0022*/ 	.short	0x0010
        /*0024*/ 	.byte	0x00, 0xf5, 0x21, 0x00


	//----- nvinfo : EIATTR_KPARAM_INFO
	.align		4
.L_11:
        /*0028*/ 	.byte	0x04, 0x17
        /*002a*/ 	.short	(.L_13 - .L_12)
.L_12:
        /*002c*/ 	.word	0x00000000
        /*0030*/ 	.short	0x0001
        /*0032*/ 	.short	0x0008
        /*0034*/ 	.byte	0x00, 0xf5, 0x21, 0x00


	//----- nvinfo : EIATTR_KPARAM_INFO
	.align		4
.L_13:
        /*0038*/ 	.byte	0x04, 0x17
        /*003a*/ 	.short	(.L_15 - .L_14)
.L_14:
        /*003c*/ 	.word	0x00000000
        /*0040*/ 	.short	0x0000
        /*0042*/ 	.short	0x0000
        /*0044*/ 	.byte	0x00, 0xf5, 0x21, 0x00


	//----- nvinfo : EIATTR_SPARSE_MMA_MASK
	.align		4
.L_15:
        /*0048*/ 	.byte	0x03, 0x50
        /*004a*/ 	.short	0x0000


	//----- nvinfo : EIATTR_MAXREG_COUNT
	.align		4
        /*004c*/ 	.byte	0x03, 0x1b
        /*004e*/ 	.short	0x00ff


	//----- nvinfo : EIATTR_MERCURY_ISA_VERSION
	.align		4
        /*0050*/ 	.byte	0x03, 0x5f
        /*0052*/ 	.short	0x0101


	//----- nvinfo : EIATTR_VRC_CTA_INIT_COUNT
	.align		4
        /*0054*/ 	.byte	0x02, 0x4a
	.zero		1
	.zero		1


	//----- nvinfo : EIATTR_EXIT_INSTR_OFFSETS
	.align		4
        /*0058*/ 	.byte	0x04, 0x1c
        /*005a*/ 	.short	(.L_17 - .L_16)


	//   ....[0]....
.L_16:
        /*005c*/ 	.word	0x000000c0


	//   ....[1]....
        /*0060*/ 	.word	0x00000a90


	//----- nvinfo : EIATTR_CBANK_PARAM_SIZE
	.align		4
.L_17:
        /*0064*/ 	.byte	0x03, 0x19
        /*0066*/ 	.short	0x001c


	//----- nvinfo : EIATTR_PARAM_CBANK
	.align		4
        /*0068*/ 	.byte	0x04, 0x0a
        /*006a*/ 	.short	(.L_19 - .L_18)
	.align		4
.L_18:
        /*006c*/ 	.word	index@(.nv.constant0._Z16matrixMultKernelPfS_S_i)
        /*0070*/ 	.short	0x0380
        /*0072*/ 	.short	0x001c


	//----- nvinfo : EIATTR_SW_WAR
	.align		4
.L_19:
        /*0074*/ 	.byte	0x04, 0x36
        /*0076*/ 	.short	(.L_21 - .L_20)
.L_20:
        /*0078*/ 	.word	0x00000008
.L_21:


//--------------------- .nv.callgraph             --------------------------
	.section	.nv.callgraph,"",@"SHT_CUDA_CALLGRAPH"
	.align	4
	.sectionentsize	8
	.align		4
        /*0000*/ 	.word	0x00000000
	.align		4
        /*0004*/ 	.word	0xffffffff
	.align		4
        /*0008*/ 	.word	0x00000000
	.align		4
        /*000c*/ 	.word	0xfffffffe
	.align		4
        /*0010*/ 	.word	0x00000000
	.align		4
        /*0014*/ 	.word	0xfffffffd
	.align		4
        /*0018*/ 	.word	0x00000000
	.align		4
        /*001c*/ 	.word	0xfffffffc


//--------------------- .text._Z16matrixMultKernelPfS_S_i --------------------------
	.section	.text._Z16matrixMultKernelPfS_S_i,"ax",@progbits
	.align	128
        .global         _Z16matrixMultKernelPfS_S_i
        .type           _Z16matrixMultKernelPfS_S_i,@function
        .size           _Z16matrixMultKernelPfS_S_i,(.L_x_5 - _Z16matrixMultKernelPfS_S_i)
        .other          _Z16matrixMultKernelPfS_S_i,@"STO_CUDA_ENTRY STV_DEFAULT"
_Z16matrixMultKernelPfS_S_i:
.text._Z16matrixMultKernelPfS_S_i:
[----:B------:R-:W-:Y:S01]  /*0000*/  LDC R1, c[0x0][0x37c] ;  /* 0x0000df00ff017b82 */ /* 0x000fe20000000800 */
[----:B------:R-:W0:Y:S07]  /*0010*/  S2R R0, SR_TID.Y ;  /* 0x0000000000007919 */ /* 0x000e2e0000002200 */
[----:B------:R-:W0:Y:S01]  /*0020*/  S2UR UR4, SR_CTAID.Y ;  /* 0x00000000000479c3 */ /* 0x000e220000002600 */
[----:B------:R-:W1:Y:S01]  /*0030*/  LDCU UR20, c[0x0][0x398] ;  /* 0x00007300ff1477ac */ /* 0x000e620008000800 */
[----:B------:R-:W2:Y:S06]  /*0040*/  S2R R3, SR_TID.X ;  /* 0x0000000000037919 */ /* 0x000eac0000002100 */
[----:B------:R-:W0:Y:S08]  /*0050*/  LDC R13, c[0x0][0x364] ;  /* 0x0000d900ff0d7b82 */ /* 0x000e300000000800 */
[----:B------:R-:W2:Y:S08]  /*0060*/  S2UR UR5, SR_CTAID.X ;  /* 0x00000000000579c3 */ /* 0x000eb00000002500 */
[----:B------:R-:W2:Y:S01]  /*0070*/  LDC R2, c[0x0][0x360] ;  /* 0x0000d800ff027b82 */ /* 0x000ea20000000800 */
[----:B0-----:R-:W-:-:S02]  /*0080*/  IMAD R13, R13, UR4, R0 ;  /* 0x000000040d0d7c24 */ /* 0x001fc4000f8e0200 */
[----:B--2---:R-:W-:-:S05]  /*0090*/  IMAD R0, R2, UR5, R3 ;  /* 0x0000000502007c24 */ /* 0x004fca000f8e0203 */
[----:B------:R-:W-:-:S04]  /*00a0*/  VIMNMX R2, PT, PT, R13, R0, !PT ;  /* 0x000000000d027248 */ /* 0x000fc80007fe0100 */
[----:B-1----:R-:W-:-:S13]  /*00b0*/  ISETP.GE.AND P0, PT, R2, UR20, PT ;  /* 0x0000001402007c0c */ /* 0x002fda000bf06270 */
[----:B------:R-:W-:Y:S05]  /*00c0*/  @P0 EXIT ;  /* 0x000000000000094d */ /* 0x000fea0003800000 */
[----:B------:R-:W-:Y:S01]  /*00d0*/  UISETP.GE.U32.AND UP0, UPT, UR20, 0x8, UPT ;  /* 0x000000081400788c */ /* 0x000fe2000bf06070 */
[----:B------:R-:W-:Y:S02]  /*00e0*/  HFMA2 R12, -RZ, RZ, 0, 0 ;  /* 0x00000000ff0c7431 */ /* 0x000fe400000001ff */
[----:B------:R-:W-:Y:S01]  /*00f0*/  IMAD R13, R13, UR20, RZ ;  /* 0x000000140d0d7c24 */ /* 0x000fe2000f8e02ff */
[----:B------:R-:W-:Y:S01]  /*0100*/  UMOV UR4, URZ ;  /* 0x000000ff00047c82 */ /* 0x000fe20008000000 */
[----:B------:R-:W0:Y:S04]  /*0110*/  LDCU.64 UR18, c[0x0][0x358] ;  /* 0x00006b00ff1277ac */ /* 0x000e280008000a00 */
[----:B------:R-:W-:Y:S05]  /*0120*/  BRA.U !UP0, `(.L_x_0) ;  /* 0x0000000508047547 */ /* 0x000fea000b800000 */
[----:B------:R-:W1:Y:S01]  /*0130*/  LDCU.128 UR24, c[0x0][0x380] ;  /* 0x00007000ff1877ac */ /* 0x000e620008000c00 */
[----:B------:R-:W-:Y:S02]  /*0140*/  MOV R12, RZ ;  /* 0x000000ff000c7202 */ /* 0x000fe40000000f00 */
[----:B------:R-:W-:Y:S01]  /*0150*/  MOV R14, R0 ;  /* 0x00000000000e7202 */ /* 0x000fe20000000f00 */
[----:B------:R-:W-:-:S04]  /*0160*/  ULOP3.LUT UR4, UR20, 0x7ffffff8, URZ, 0xc0, !UPT ;  /* 0x7ffffff814047892 */ /* 0x000fc8000f8ec0ff */
[----:B------:R-:W-:Y:S01]  /*0170*/  UIADD3 UR5, UPT, UPT, -UR4, URZ, URZ ;  /* 0x000000ff04057290 */ /* 0x000fe2000fffe1ff */
[----:B-1----:R-:W-:Y:S01]  /*0180*/  MOV R2, UR24 ;  /* 0x0000001800027c02 */ /* 0x002fe20008000f00 */
[----:B------:R-:W-:Y:S01]  /*0190*/  UIMAD.WIDE UR6, UR20, 0x8, UR26 ;  /* 0x00000008140678a5 */ /* 0x000fe2000f8e021a */
[----:B------:R-:W-:Y:S01]  /*01a0*/  MOV R3, UR25 ;  /* 0x0000001900037c02 */ /* 0x000fe20008000f00 */
[----:B------:R-:W-:Y:S02]  /*01b0*/  UIMAD.WIDE UR8, UR20, 0xc, UR26 ;  /* 0x0000000c140878a5 */ /* 0x000fe4000f8e021a */
[----:B------:R-:W-:Y:S01]  /*01c0*/  UIMAD.WIDE UR10, UR20, 0x10, UR26 ;  /* 0x00000010140a78a5 */ /* 0x000fe2000f8e021a */
[----:B------:R-:W-:Y:S01]  /*01d0*/  IMAD.WIDE.U32 R2, R13, 0x4, R2 ;  /* 0x000000040d027825 */ /* 0x000fe200078e0002 */
[----:B------:R-:W-:Y:S02]  /*01e0*/  UIMAD.WIDE UR12, UR20, 0x14, UR26 ;  /* 0x00000014140c78a5 */ /* 0x000fe4000f8e021a */
[----:B------:R-:W-:Y:S01]  /*01f0*/  UIMAD.WIDE UR14, UR20, 0x18, UR26 ;  /* 0x00000018140e78a5 */ /* 0x000fe2000f8e021a */
[----:B------:R-:W-:Y:S01]  /*0200*/  IADD3 R2, P0, PT, R2, 0x10, RZ ;  /* 0x0000001002027810 */ /* 0x000fe20007f1e0ff */
[----:B------:R-:W-:-:S03]  /*0210*/  UIMAD.WIDE UR16, UR20, 0x1c, UR26 ;  /* 0x0000001c141078a5 */ /* 0x000fc6000f8e021a */
[----:B------:R-:W-:-:S09]  /*0220*/  IADD3.X R3, PT, PT, RZ, R3, RZ, P0, !PT ;  /* 0x00000003ff037210 */ /* 0x000fd200007fe4ff */
.L_x_1:
[----:B------:R-:W-:Y:S01]  /*0230*/  UIMAD.WIDE UR22, UR20, 0x4, UR26 ;  /* 0x00000004141678a5 */ /* 0x000fe2000f8e021a */
[----:B------:R-:W-:Y:S02]  /*0240*/  IMAD.MOV.U32 R23, RZ, RZ, 0x4 ;  /* 0x00000004ff177424 */ /* 0x000fe400078e00ff */
[----:B------:R-:W-:Y:S01]  /*0250*/  HFMA2 R11, -RZ, RZ, 0, 2.384185791015625e-07 ;  /* 0x00000004ff0b7431 */ /* 0x000fe200000001ff */
[----:B------:R-:W-:Y:S01]  /*0260*/  MOV R25, 0x4 ;  /* 0x0000000400197802 */ /* 0x000fe20000000f00 */
[----:B0-----:R-:W2:Y:S01]  /*0270*/  LDG.E R21, desc[UR18][R2.64+-0x10] ;  /* 0xfffff01202157981 */ /* 0x001ea2000c1e1900 */
[C---:B------:R-:W-:Y:S01]  /*0280*/  IMAD.WIDE R22, R14.reuse, R23, UR26 ;  /* 0x0000001a0e167e25 */ /* 0x040fe2000f8e0217 */
[----:B------:R-:W-:Y:S02]  /*0290*/  MOV R8, UR22 ;  /* 0x0000001600087c02 */ /* 0x000fe40008000f00 */
[----:B------:R-:W-:Y:S01]  /*02a0*/  MOV R9, UR23 ;  /* 0x0000001700097c02 */ /* 0x000fe20008000f00 */
[----:B------:R-:W3:Y:S02]  /*02b0*/  LDG.E R19, desc[UR18][R2.64+-0xc] ;  /* 0xfffff41202137981 */ /* 0x000ee4000c1e1900 */
[----:B------:R-:W-:-:S02]  /*02c0*/  IMAD.WIDE R8, R14, 0x4, R8 ;  /* 0x000000040e087825 */ /* 0x000fc400078e0208 */
[----:B------:R-:W2:Y:S01]  /*02d0*/  LDG.E R22, desc[UR18][R22.64] ;  /* 0x0000001216167981 */ /* 0x000ea2000c1e1900 */
[----:B------:R-:W-:Y:S01]  /*02e0*/  MOV R5, 0x4 ;  /* 0x0000000400057802 */ /* 0x000fe20000000f00 */
[C---:B------:R-:W-:Y:S02]  /*02f0*/  IMAD.WIDE R24, R14.reuse, R25, UR6 ;  /* 0x000000060e187e25 */ /* 0x040fe4000f8e0219 */
[----:B------:R0:W3:Y:S02]  /*0300*/  LDG.E R20, desc[UR18][R8.64] ;  /* 0x0000001208147981 */ /* 0x0000e4000c1e1900 */
[----:B------:R-:W-:Y:S02]  /*0310*/  IMAD.WIDE R10, R14, R11, UR8 ;  /* 0x000000080e0a7e25 */ /* 0x000fe4000f8e020b */
[----:B------:R-:W4:Y:S04]  /*0320*/  LDG.E R18, desc[UR18][R24.64] ;  /* 0x0000001218127981 */ /* 0x000f28000c1e1900 */
[----:B------:R-:W4:Y:S01]  /*0330*/  LDG.E R17, desc[UR18][R2.64+-0x8] ;  /* 0xfffff81202117981 */ /* 0x000f22000c1e1900 */
[----:B0-----:R-:W-:-:S02]  /*0340*/  HFMA2 R9, -RZ, RZ, 0, 2.384185791015625e-07 ;  /* 0x00000004ff097431 */ /* 0x001fc400000001ff */
[----:B------:R-:W-:Y:S01]  /*0350*/  IMAD.MOV.U32 R7, RZ, RZ, 0x4 ;  /* 0x00000004ff077424 */ /* 0x000fe200078e00ff */
[----:B------:R0:W5:Y:S01]  /*0360*/  LDG.E R16, desc[UR18][R10.64] ;  /* 0x000000120a107981 */ /* 0x000162000c1e1900 */
[----:B------:R-:W-:-:S03]  /*0370*/  IMAD.WIDE R4, R14, R5, UR10 ;  /* 0x0000000a0e047e25 */ /* 0x000fc6000f8e0205 */
[----:B------:R-:W5:Y:S01]  /*0380*/  LDG.E R15, desc[UR18][R2.64+-0x4] ;  /* 0xfffffc12020f7981 */ /* 0x000f62000c1e1900 */
[C---:B------:R-:W-:Y:S01]  /*0390*/  IMAD.WIDE R6, R14.reuse, R7, UR12 ;  /* 0x0000000c0e067e25 */ /* 0x040fe2000f8e0207 */
[----:B------:R-:W-:Y:S02]  /*03a0*/  MOV R27, 0x4 ;  /* 0x00000004001b7802 */ /* 0x000fe40000000f00 */
[----:B------:R1:W5:Y:S01]  /*03b0*/  LDG.E R4, desc[UR18][R4.64] ;  /* 0x0000001204047981 */ /* 0x000362000c1e1900 */
[----:B------:R-:W-:-:S03]  /*03c0*/  IMAD.WIDE R8, R14, R9, UR14 ;  /* 0x0000000e0e087e25 */ /* 0x000fc6000f8e0209 */
[----:B------:R-:W5:Y:S01]  /*03d0*/  LDG.E R23, desc[UR18][R2.64] ;  /* 0x0000001202177981 */ /* 0x000f62000c1e1900 */
[----:B0-----:R-:W-:-:S03]  /*03e0*/  IMAD.WIDE R10, R14, R27, UR16 ;  /* 0x000000100e0a7e25 */ /* 0x001fc6000f8e021b */
[----:B------:R-:W5:Y:S04]  /*03f0*/  LDG.E R7, desc[UR18][R6.64] ;  /* 0x0000001206077981 */ /* 0x000f68000c1e1900 */
[----:B------:R-:W5:Y:S04]  /*0400*/  LDG.E R24, desc[UR18][R2.64+0x4] ;  /* 0x0000041202187981 */ /* 0x000f68000c1e1900 */
[----:B------:R-:W5:Y:S04]  /*0410*/  LDG.E R8, desc[UR18][R8.64] ;  /* 0x0000001208087981 */ /* 0x000f68000c1e1900 */
[----:B------:R-:W5:Y:S04]  /*0420*/  LDG.E R25, desc[UR18][R2.64+0x8] ;  /* 0x0000081202197981 */ /* 0x000f68000c1e1900 */
[----:B------:R-:W5:Y:S04]  /*0430*/  LDG.E R10, desc[UR18][R10.64] ;  /* 0x000000120a0a7981 */ /* 0x000f68000c1e1900 */
[----:B------:R0:W5:Y:S01]  /*0440*/  LDG.E R27, desc[UR18][R2.64+0xc] ;  /* 0x00000c12021b7981 */ /* 0x000162000c1e1900 */
[----:B------:R-:W-:-:S04]  /*0450*/  UIADD3 UR5, UPT, UPT, UR5, 0x8, URZ ;  /* 0x0000000805057890 */ /* 0x000fc8000fffe0ff */
[----:B------:R-:W-:Y:S01]  /*0460*/  UISETP.NE.AND UP0, UPT, UR5, URZ, UPT ;  /* 0x000000ff0500728c */ /* 0x000fe2000bf05270 */
[----:B-1----:R-:W-:Y:S02]  /*0470*/  MOV R5, UR20 ;  /* 0x0000001400057c02 */ /* 0x002fe40008000f00 */
[----:B0-----:R-:W-:Y:S02]  /*0480*/  IADD3 R2, P0, PT, R2, 0x20, RZ ;  /* 0x0000002002027810 */ /* 0x001fe40007f1e0ff */
[----:B------:R-:W-:Y:S02]  /*0490*/  LEA R14, R5, R14, 0x3 ;  /* 0x0000000e050e7211 */ /* 0x000fe400078e18ff */
[----:B------:R-:W-:Y:S01]  /*04a0*/  IADD3.X R3, PT, PT, RZ, R3, RZ, P0, !PT ;  /* 0x00000003ff037210 */ /* 0x000fe200007fe4ff */
[----:B--2---:R-:W-:-:S04]  /*04b0*/  FFMA R22, R21, R22, R12 ;  /* 0x0000001615167223 */ /* 0x004fc8000000000c */
[----:B---3--:R-:W-:-:S04]  /*04c0*/  FFMA R20, R19, R20, R22 ;  /* 0x0000001413147223 */ /* 0x008fc80000000016 */
[----:B----4-:R-:W-:-:S04]  /*04d0*/  FFMA R18, R17, R18, R20 ;  /* 0x0000001211127223 */ /* 0x010fc80000000014 */
[----:B-----5:R-:W-:-:S04]  /*04e0*/  FFMA R16, R15, R16, R18 ;  /* 0x000000100f107223 */ /* 0x020fc80000000012 */
[----:B------:R-:W-:-:S04]  /*04f0*/  FFMA R23, R23, R4, R16 ;  /* 0x0000000417177223 */ /* 0x000fc80000000010 */
[----:B------:R-:W-:-:S04]  /*0500*/  FFMA R24, R24, R7, R23 ;  /* 0x0000000718187223 */ /* 0x000fc80000000017 */
[----:B------:R-:W-:-:S04]  /*0510*/  FFMA R8, R25, R8, R24 ;  /* 0x0000000819087223 */ /* 0x000fc80000000018 */
[----:B------:R-:W-:Y:S01]  /*0520*/  FFMA R12, R27, R10, R8 ;  /* 0x0000000a1b0c7223 */ /* 0x000fe20000000008 */
[----:B------:R-:W-:Y:S06]  /*0530*/  BRA.U UP0, `(.L_x_1) ;  /* 0xfffffffd003c7547 */ /* 0x000fec000b83ffff */
.L_x_0:
[----:B------:R-:W-:-:S04]  /*0540*/  ULOP3.LUT UR6, UR20, 0x7, URZ, 0xc0, !UPT ;  /* 0x0000000714067892 */ /* 0x000fc8000f8ec0ff */
[----:B------:R-:W-:-:S09]  /*0550*/  UISETP.NE.AND UP0, UPT, UR6, URZ, UPT ;  /* 0x000000ff0600728c */ /* 0x000fd2000bf05270 */
[----:B------:R-:W-:Y:S05]  /*0560*/  BRA.U !UP0, `(.L_x_2) ;  /* 0x0000000508387547 */ /* 0x000fea000b800000 */
[----:B------:R-:W-:Y:S02]  /*0570*/  UISETP.GE.U32.AND UP0, UPT, UR6, 0x4, UPT ;  /* 0x000000040600788c */ /* 0x000fe4000bf06070 */
[----:B------:R-:W-:-:S04]  /*0580*/  ULOP3.LUT UR5, UR20, 0x3, URZ, 0xc0, !UPT ;  /* 0x0000000314057892 */ /* 0x000fc8000f8ec0ff */
[----:B------:R-:W-:-:S03]  /*0590*/  UISETP.NE.AND UP1, UPT, UR5, URZ, UPT ;  /* 0x000000ff0500728c */ /* 0x000fc6000bf25270 */
[----:B------:R-:W-:Y:S08]  /*05a0*/  BRA.U !UP0, `(.L_x_3) ;  /* 0x00000001087c7547 */ /* 0x000ff0000b800000 */
[----:B------:R-:W1:Y:S01]  /*05b0*/  LDC.64 R6, c[0x0][0x388] ;  /* 0x0000e200ff067b82 */ /* 0x000e620000000a00 */
[----:B------:R-:W2:Y:S01]  /*05c0*/  LDCU.64 UR6, c[0x0][0x380] ;  /* 0x00007000ff0677ac */ /* 0x000ea20008000a00 */
[----:B------:R-:W-:Y:S01]  /*05d0*/  IMAD.U32 R9, RZ, RZ, UR4 ;  /* 0x00000004ff097e24 */ /* 0x000fe2000f8e00ff */
[C---:B------:R-:W-:Y:S02]  /*05e0*/  IADD3 R3, PT, PT, R13.reuse, UR4, RZ ;  /* 0x000000040d037c10 */ /* 0x040fe4000fffe0ff */
[----:B------:R-:W-:Y:S01]  /*05f0*/  IADD3 R10, P0, PT, R13, UR4, RZ ;  /* 0x000000040d0a7c10 */ /* 0x000fe2000ff1e0ff */
[----:B------:R-:W-:Y:S01]  /*0600*/  IMAD R9, R9, UR20, R0 ;  /* 0x0000001409097c24 */ /* 0x000fe2000f8e0200 */
[----:B------:R-:W-:Y:S01]  /*0610*/  MOV R11, UR20 ;  /* 0x00000014000b7c02 */ /* 0x000fe20008000f00 */
[----:B------:R-:W3:Y:S01]  /*0620*/  LDC.64 R4, c[0x0][0x380] ;  /* 0x0000e000ff047b82 */ /* 0x000ee20000000a00 */
[----:B------:R-:W-:Y:S01]  /*0630*/  MOV R15, UR20 ;  /* 0x00000014000f7c02 */ /* 0x000fe20008000f00 */
[----:B-1----:R-:W-:Y:S01]  /*0640*/  IMAD.WIDE R6, R9, 0x4, R6 ;  /* 0x0000000409067825 */ /* 0x002fe200078e0206 */
[----:B------:R-:W-:-:S05]  /*0650*/  MOV R9, UR20 ;  /* 0x0000001400097c02 */ /* 0x000fca0008000f00 */
[----:B------:R-:W-:Y:S02]  /*0660*/  IMAD.WIDE R8, R9, 0x4, R6 ;  /* 0x0000000409087825 */ /* 0x000fe400078e0206 */
[----:B0-----:R-:W4:Y:S02]  /*0670*/  LDG.E R6, desc[UR18][R6.64] ;  /* 0x0000001206067981 */ /* 0x001f24000c1e1900 */
[----:B---3--:R-:W-:Y:S01]  /*0680*/  IMAD.WIDE.U32 R4, R3, 0x4, R4 ;  /* 0x0000000403047825 */ /* 0x008fe200078e0004 */
[----:B------:R-:W-:Y:S01]  /*0690*/  IADD3.X R3, PT, PT, RZ, RZ, RZ, P0, !PT ;  /* 0x000000ffff037210 */ /* 0x000fe200007fe4ff */
[----:B------:R-:W3:Y:S01]  /*06a0*/  LDG.E R17, desc[UR18][R8.64] ;  /* 0x0000001208117981 */ /* 0x000ee2000c1e1900 */
[----:B--2---:R-:W-:-:S03]  /*06b0*/  LEA R2, P0, R10, UR6, 0x2 ;  /* 0x000000060a027c11 */ /* 0x004fc6000f8010ff */
[----:B------:R-:W4:Y:S01]  /*06c0*/  LDG.E R5, desc[UR18][R4.64] ;  /* 0x0000001204057981 */ /* 0x000f22000c1e1900 */
[----:B------:R-:W-:Y:S01]  /*06d0*/  LEA.HI.X R3, R10, UR7, R3, 0x2, P0 ;  /* 0x000000070a037c11 */ /* 0x000fe200080f1403 */
[----:B------:R-:W-:-:S04]  /*06e0*/  IMAD.WIDE R10, R11, 0x4, R8 ;  /* 0x000000040b0a7825 */ /* 0x000fc800078e0208 */
[----:B------:R-:W3:Y:S01]  /*06f0*/  LDG.E R16, desc[UR18][R2.64+0x4] ;  /* 0x0000041202107981 */ /* 0x000ee2000c1e1900 */
[----:B------:R-:W-:-:S03]  /*0700*/  IMAD.WIDE R14, R15, 0x4, R10 ;  /* 0x000000040f0e7825 */ /* 0x000fc600078e020a */
[----:B------:R-:W2:Y:S04]  /*0710*/  LDG.E R19, desc[UR18][R10.64] ;  /* 0x000000120a137981 */ /* 0x000ea8000c1e1900 */
[----:B------:R-:W2:Y:S04]  /*0720*/  LDG.E R18, desc[UR18][R2.64+0x8] ;  /* 0x0000081202127981 */ /* 0x000ea8000c1e1900 */
[----:B------:R-:W5:Y:S04]  /*0730*/  LDG.E R20, desc[UR18][R2.64+0xc] ;  /* 0x00000c1202147981 */ /* 0x000f68000c1e1900 */
[----:B------:R-:W5:Y:S01]  /*0740*/  LDG.E R14, desc[UR18][R14.64] ;  /* 0x000000120e0e7981 */ /* 0x000f62000c1e1900 */
[----:B------:R-:W-:Y:S01]  /*0750*/  UIADD3 UR4, UPT, UPT, UR4, 0x4, URZ ;  /* 0x0000000404047890 */ /* 0x000fe2000fffe0ff */
[----:B----4-:R-:W-:-:S04]  /*0760*/  FFMA R5, R5, R6, R12 ;  /* 0x0000000605057223 */ /* 0x010fc8000000000c */
[----:B---3--:R-:W-:-:S04]  /*0770*/  FFMA R5, R16, R17, R5 ;  /* 0x0000001110057223 */ /* 0x008fc80000000005 */
[----:B--2---:R-:W-:-:S04]  /*0780*/  FFMA R5, R18, R19, R5 ;  /* 0x0000001312057223 */ /* 0x004fc80000000005 */
[----:B-----5:R-:W-:-:S07]  /*0790*/  FFMA R12, R20, R14, R5 ;  /* 0x0000000e140c7223 */ /* 0x020fce0000000005 */
.L_x_3:
[----:B------:R-:W-:Y:S05]  /*07a0*/  BRA.U !UP1, `(.L_x_2) ;  /* 0x0000000109a87547 */ /* 0x000fea000b800000 */
[----:B------:R-:W-:Y:S01]  /*07b0*/  UISETP.NE.AND UP0, UPT, UR5, 0x1, UPT ;  /* 0x000000010500788c */ /* 0x000fe2000bf05270 */
[----:B------:R-:W-:Y:S01]  /*07c0*/  MOV R7, UR4 ;  /* 0x0000000400077c02 */ /* 0x000fe20008000f00 */
[----:B------:R-:W-:Y:S02]  /*07d0*/  ULOP3.LUT UR5, UR20, 0x1, URZ, 0xc0, !UPT ;  /* 0x0000000114057892 */ /* 0x000fe4000f8ec0ff */
[----:B------:R-:W-:Y:S02]  /*07e0*/  MOV R15, UR20 ;  /* 0x00000014000f7c02 */ /* 0x000fe40008000f00 */
[----:B------:R-:W-:Y:S01]  /*07f0*/  UISETP.NE.U32.AND UP1, UPT, UR5, 0x1, UPT ;  /* 0x000000010500788c */ /* 0x000fe2000bf25070 */
[----:B------:R-:W-:-:S04]  /*0800*/  PLOP3.LUT P1, PT, PT, PT, UP0, 0x80, 0x8 ;  /* 0x000000000008781c */ /* 0x000fc80003f2f008 */
[----:B------:R-:W1:Y:S01]  /*0810*/  @UP0 LDCU.128 UR8, c[0x0][0x380] ;  /* 0x00007000ff0807ac */ /* 0x000e620008000c00 */
[----:B------:R-:W-:Y:S01]  /*0820*/  PLOP3.LUT P0, PT, PT, PT, UP1, 0x80, 0x8 ;  /* 0x000000000008781c */ /* 0x000fe20003f0f018 */
[----:B------:R-:W2:Y:S04]  /*0830*/  @UP0 LDCU.64 UR6, c[0x0][0x380] ;  /* 0x00007000ff0607ac */ /* 0x000ea80008000a00 */
[----:B------:R-:W3:Y:S03]  /*0840*/  @!UP1 LDCU.128 UR12, c[0x0][0x380] ;  /* 0x00007000ff0c97ac */ /* 0x000ee60008000c00 */
[C---:B------:R-:W-:Y:S02]  /*0850*/  @P1 IADD3 R3, PT, PT, R13.reuse, UR4, RZ ;  /* 0x000000040d031c10 */ /* 0x040fe4000fffe0ff */
[----:B------:R-:W-:Y:S01]  /*0860*/  @P1 IADD3 R6, P2, PT, R13, UR4, RZ ;  /* 0x000000040d061c10 */ /* 0x000fe2000ff5e0ff */
[----:B------:R-:W-:Y:S01]  /*0870*/  @UP0 UIADD3 UR4, UPT, UPT, UR4, 0x2, URZ ;  /* 0x0000000204040890 */ /* 0x000fe2000fffe0ff */
[----:B-1----:R-:W-:Y:S01]  /*0880*/  MOV R11, UR9 ;  /* 0x00000009000b7c02 */ /* 0x002fe20008000f00 */
[----:B------:R-:W-:Y:S01]  /*0890*/  IMAD.U32 R10, RZ, RZ, UR8 ;  /* 0x00000008ff0a7e24 */ /* 0x000fe2000f8e00ff */
[----:B------:R-:W-:-:S02]  /*08a0*/  MOV R4, UR10 ;  /* 0x0000000a00047c02 */ /* 0x000fc40008000f00 */
[----:B------:R-:W-:Y:S01]  /*08b0*/  MOV R5, UR11 ;  /* 0x0000000b00057c02 */ /* 0x000fe20008000f00 */
[----:B------:R-:W-:-:S04]  /*08c0*/  @P1 IMAD.WIDE.U32 R10, R3, 0x4, R10 ;  /* 0x00000004030a1825 */ /* 0x000fc800078e000a */
[----:B------:R-:W-:Y:S01]  /*08d0*/  @P1 IMAD R3, R7, UR20, R0 ;  /* 0x0000001407031c24 */ /* 0x000fe2000f8e0200 */
[----:B------:R-:W-:Y:S01]  /*08e0*/  @P1 IADD3.X R7, PT, PT, RZ, RZ, RZ, P2, !PT ;  /* 0x000000ffff071210 */ /* 0x000fe200017fe4ff */
[----:B------:R-:W-:Y:S01]  /*08f0*/  IMAD.U32 R19, RZ, RZ, UR4 ;  /* 0x00000004ff137e24 */ /* 0x000fe2000f8e00ff */
[C---:B--2---:R-:W-:Y:S01]  /*0900*/  @P1 LEA R2, P2, R6.reuse, UR6, 0x2 ;  /* 0x0000000606021c11 */ /* 0x044fe2000f8410ff */
[----:B------:R-:W-:Y:S01]  /*0910*/  @P1 IMAD.WIDE R4, R3, 0x4, R4 ;  /* 0x0000000403041825 */ /* 0x000fe200078e0204 */
[----:B------:R-:W-:Y:S01]  /*0920*/  @!P0 IADD3 R17, PT, PT, R13, UR4, RZ ;  /* 0x000000040d118c10 */ /* 0x000fe2000fffe0ff */
[----:B0-----:R-:W2:Y:S01]  /*0930*/  @P1 LDG.E R11, desc[UR18][R10.64] ;  /* 0x000000120a0b1981 */ /* 0x001ea2000c1e1900 */
[----:B------:R-:W-:Y:S01]  /*0940*/  @P1 LEA.HI.X R3, R6, UR7, R7, 0x2, P2 ;  /* 0x0000000706031c11 */ /* 0x000fe200090f1407 */
[----:B------:R-:W-:Y:S01]  /*0950*/  @!P0 IMAD R19, R19, UR20, R0 ;  /* 0x0000001413138c24 */ /* 0x000fe2000f8e0200 */
[----:B---3--:R-:W-:Y:S01]  /*0960*/  MOV R6, UR12 ;  /* 0x0000000c00067c02 */ /* 0x008fe20008000f00 */
[----:B------:R-:W-:Y:S01]  /*0970*/  @P1 IMAD.WIDE R14, R15, 0x4, R4 ;  /* 0x000000040f0e1825 */ /* 0x000fe200078e0204 */
[----:B------:R-:W-:Y:S01]  /*0980*/  MOV R7, UR13 ;  /* 0x0000000d00077c02 */ /* 0x000fe20008000f00 */
[----:B------:R-:W2:Y:S01]  /*0990*/  @P1 LDG.E R4, desc[UR18][R4.64] ;  /* 0x0000001204041981 */ /* 0x000ea2000c1e1900 */
[----:B------:R-:W-:-:S02]  /*09a0*/  MOV R8, UR14 ;  /* 0x0000000e00087c02 */ /* 0x000fc40008000f00 */
[----:B------:R-:W-:Y:S01]  /*09b0*/  MOV R9, UR15 ;  /* 0x0000000f00097c02 */ /* 0x000fe20008000f00 */
[----:B------:R-:W-:Y:S01]  /*09c0*/  @!P0 IMAD.WIDE.U32 R6, R17, 0x4, R6 ;  /* 0x0000000411068825 */ /* 0x000fe200078e0006 */
[----:B------:R-:W3:Y:S03]  /*09d0*/  @P1 LDG.E R14, desc[UR18][R14.64] ;  /* 0x000000120e0e1981 */ /* 0x000ee6000c1e1900 */
[----:B------:R-:W-:Y:S01]  /*09e0*/  @!P0 IMAD.WIDE R8, R19, 0x4, R8 ;  /* 0x0000000413088825 */ /* 0x000fe200078e0208 */
[----:B------:R-:W3:Y:S04]  /*09f0*/  @P1 LDG.E R2, desc[UR18][R2.64+0x4] ;  /* 0x0000041202021981 */ /* 0x000ee8000c1e1900 */
[----:B------:R-:W4:Y:S04]  /*0a00*/  @!P0 LDG.E R7, desc[UR18][R6.64] ;  /* 0x0000001206078981 */ /* 0x000f28000c1e1900 */
[----:B------:R-:W4:Y:S01]  /*0a10*/  @!P0 LDG.E R8, desc[UR18][R8.64] ;  /* 0x0000001208088981 */ /* 0x000f22000c1e1900 */
[----:B--2---:R-:W-:-:S04]  /*0a20*/  @P1 FFMA R11, R11, R4, R12 ;  /* 0x000000040b0b1223 */ /* 0x004fc8000000000c */
[----:B---3--:R-:W-:-:S04]  /*0a30*/  @P1 FFMA R12, R2, R14, R11 ;  /* 0x0000000e020c1223 */ /* 0x008fc8000000000b */
[----:B----4-:R-:W-:-:S07]  /*0a40*/  @!P0 FFMA R12, R7, R8, R12 ;  /* 0x00000008070c8223 */ /* 0x010fce000000000c */
.L_x_2:
[----:B------:R-:W1:Y:S01]  /*0a50*/  LDC.64 R2, c[0x0][0x390] ;  /* 0x0000e400ff027b82 */ /* 0x000e620000000a00 */
[----:B------:R-:W-:-:S05]  /*0a60*/  IADD3 R13, PT, PT, R0, R13, RZ ;  /* 0x0000000d000d7210 */ /* 0x000fca0007ffe0ff */
[----:B-1----:R-:W-:-:S05]  /*0a70*/  IMAD.WIDE R2, R13, 0x4, R2 ;  /* 0x000000040d027825 */ /* 0x002fca00078e0202 */
[----:B0-----:R-:W-:Y:S01]  /*0a80*/  STG.E desc[UR18][R2.64], R12 ;  /* 0x0000000c02007986 */ /* 0x001fe2000c101912 */
[----:B------:R-:W-:Y:S05]  /*0a90*/  EXIT ;  /* 0x000000000000794d */ /* 0x000fea0003800000 */
.L_x_4:
[----:B------:R-:W-:-:S00]  /*0aa0*/  BRA `(.L_x_4) ;  /* 0xfffffffc00fc7947 */ /* 0x000fc0000383ffff */
[----:B------:R-:W-:-:S00]  /*0ab0*/  NOP ;  /* 0x0000000000007918 */ /* 0x000fc00000000000 */
        /* <DEDUP_REMOVED lines=12> */
.L_x_5:


//--------------------- .nv.shared.reserved.0     --------------------------
	.section	.nv.shared.reserved.0,"aw",@nobits
	.weak		__nv_reservedSMEM_offset_0_alias
	.size		__nv_reservedSMEM_offset_0_alias, 0, 64
	.other		__nv_reservedSMEM_offset_0_alias,@"STO_CUDA_RESERVED_SHARED STV_DEFAULT"
__nv_reservedSMEM_offset_0_alias:
	.zero		0
	.zero		64


//--------------------- .nv.constant0._Z16matrixMultKernelPfS_S_i --------------------------
	.section	.nv.constant0._Z16matrixMultKernelPfS_S_i,"a",@progbits
	.sectionflags	@""
	.align	4
.nv.constant0._Z16matrixMultKernelPfS_S_i:
	.zero		924


//--------------------- SYMBOLS --------------------------

	.type		.nv.reservedSmem.offset0,@object
	.size		.nv.reservedSmem.offset0,0x4
